//
// Generated by NVIDIA NVVM Compiler
//
// Compiler Build ID: CL-36424714
// Cuda compilation tools, release 13.0, V13.0.88
// Based on NVVM 20.0.0
//

.version 9.0
.target sm_100
.address_size 64

	// .globl	_Z3addPiS_S_

.visible .entry _Z3addPiS_S_(
	.param .u64 .ptr .align 1 _Z3addPiS_S__param_0,
	.param .u64 .ptr .align 1 _Z3addPiS_S__param_1,
	.param .u64 .ptr .align 1 _Z3addPiS_S__param_2
)
{
	.reg .b32 	%r<5>;
	.reg .b64 	%rd<11>;

	ld.param.u64 	%rd1, [_Z3addPiS_S__param_0];
	ld.param.u64 	%rd2, [_Z3addPiS_S__param_1];
	ld.param.u64 	%rd3, [_Z3addPiS_S__param_2];
	cvta.to.global.u64 	%rd4, %rd3;
	cvta.to.global.u64 	%rd5, %rd2;
	cvta.to.global.u64 	%rd6, %rd1;
	mov.u32 	%r1, %tid.x;
	mul.wide.u32 	%rd7, %r1, 4;
	add.s64 	%rd8, %rd6, %rd7;
	ld.global.u32 	%r2, [%rd8];
	add.s64 	%rd9, %rd5, %rd7;
	ld.global.u32 	%r3, [%rd9];
	add.s32 	%r4, %r3, %r2;
	add.s64 	%rd10, %rd4, %rd7;
	st.global.u32 	[%rd10], %r4;
	ret;

}
	// .globl	_Z9vectorAddPiS_iS_
.visible .entry _Z9vectorAddPiS_iS_(
	.param .u64 .ptr .align 1 _Z9vectorAddPiS_iS__param_0,
	.param .u64 .ptr .align 1 _Z9vectorAddPiS_iS__param_1,
	.param .u32 _Z9vectorAddPiS_iS__param_2,
	.param .u64 .ptr .align 1 _Z9vectorAddPiS_iS__param_3
)
{
	.reg .b32 	%r<8>;
	.reg .b64 	%rd<10>;

	ld.param.u64 	%rd1, [_Z9vectorAddPiS_iS__param_0];
	ld.param.u64 	%rd2, [_Z9vectorAddPiS_iS__param_1];
	ld.param.u32 	%r1, [_Z9vectorAddPiS_iS__param_2];
	ld.param.u64 	%rd3, [_Z9vectorAddPiS_iS__param_3];
	cvta.to.global.u64 	%rd4, %rd3;
	cvta.to.global.u64 	%rd5, %rd2;
	cvta.to.global.u64 	%rd6, %rd1;
	mov.u32 	%r2, %tid.x;
	mul.wide.u32 	%rd7, %r2, 4;
	add.s64 	%rd8, %rd6, %rd7;
	ld.global.u32 	%r3, [%rd8];
	mul.lo.s32 	%r4, %r3, %r1;
	add.s64 	%rd9, %rd5, %rd7;
	ld.global.u32 	%r5, [%rd9];
	mul.lo.s32 	%r6, %r4, %r5;
	atom.global.add.u32 	%r7, [%rd4], %r6;
	ret;

}


// ===== COMPILED SASS (sm_100) =====

	.target	sm_100

	.elftype	@"ET_EXEC"


//--------------------- .note.nv.tkinfo           --------------------------
	.section	.note.nv.tkinfo,"",@"SHT_NOTE"
	.sectionflags	@"SHF_NOTE_NV_TKINFO"
	.tkinfo
        /*0018*/ 	.word	0x00000002
        /*0030*/ 	.string	""
        /*0030*/ 	.string	"ptxas"
        /*0030*/ 	.string	"Cuda compilation tools, release 13.0, V13.0.88"
        /*0030*/ 	.string	"Build cuda_13.0.r13.0/compiler.36424714_0"
        /*0030*/ 	.string	"-arch sm_100 -m 64 "



//--------------------- .note.nv.cuinfo           --------------------------
	.section	.note.nv.cuinfo,"",@"SHT_NOTE"
	.sectionflags	@"SHF_NOTE_NV_CUINFO"
        /*0018*/ 	.short	0x0002
        /*001a*/ 	.short	0x0064
        /*001c*/ 	.short	0x0082
	.zero		2


//--------------------- .nv.info                  --------------------------
	.section	.nv.info,"",@"SHT_CUDA_INFO"
	.align	4


	//----- nvinfo : EIATTR_REGCOUNT
	.align		4
        /*0000*/ 	.byte	0x04, 0x2f
        /*0002*/ 	.short	(.L_1 - .L_0)
	.align		4
.L_0:
        /*0004*/ 	.word	index@(_Z3addPiS_S_)
        /*0008*/ 	.word	0x0000000c


	//----- nvinfo : EIATTR_FRAME_SIZE
	.align		4
.L_1:
        /*000c*/ 	.byte	0x04, 0x11
        /*000e*/ 	.short	(.L_3 - .L_2)
	.align		4
.L_2:
        /*0010*/ 	.word	index@(_Z3addPiS_S_)
        /*0014*/ 	.word	0x00000000


	//----- nvinfo : EIATTR_REGCOUNT
	.align		4
.L_3:
        /*0018*/ 	.byte	0x04, 0x2f
        /*001a*/ 	.short	(.L_5 - .L_4)
	.align		4
.L_4:
        /*001c*/ 	.word	index@(_Z9vectorAddPiS_iS_)
        /*0020*/ 	.word	0x0000000b


	//----- nvinfo : EIATTR_FRAME_SIZE
	.align		4
.L_5:
        /*0024*/ 	.byte	0x04, 0x11
        /*0026*/ 	.short	(.L_7 - .L_6)
	.align		4
.L_6:
        /*0028*/ 	.word	index@(_Z9vectorAddPiS_iS_)
        /*002c*/ 	.word	0x00000000


	//----- nvinfo : EIATTR_MIN_STACK_SIZE
	.align		4
.L_7:
        /*0030*/ 	.byte	0x04, 0x12
        /*0032*/ 	.short	(.L_9 - .L_8)
	.align		4
.L_8:
        /*0034*/ 	.word	index@(_Z9vectorAddPiS_iS_)
        /*0038*/ 	.word	0x00000000


	//----- nvinfo : EIATTR_MIN_STACK_SIZE
	.align		4
.L_9:
        /*003c*/ 	.byte	0x04, 0x12
        /*003e*/ 	.short	(.L_11 - .L_10)
	.align		4
.L_10:
        /*0040*/ 	.word	index@(_Z3addPiS_S_)
        /*0044*/ 	.word	0x00000000
.L_11:


//--------------------- .nv.compat                --------------------------
	.section	.nv.compat,"",@"SHT_CUDA_COMPAT_INFO"
	.align	4
        /*0000*/ 	.byte	0x02, 0x09, 0x00, 0x00, 0x02, 0x02, 0x01, 0x00, 0x02, 0x05, 0x05, 0x00, 0x03, 0x07, 0x01, 0x01
        /*0010*/ 	.byte	0x02, 0x03, 0x00, 0x00, 0x02, 0x06, 0x01, 0x00, 0x04, 0x0b, 0x08, 0x00, 0x09, 0x00, 0x00, 0x00
        /*0020*/ 	.byte	0x00, 0x00, 0x00, 0x00


//--------------------- .nv.info._Z9vectorAddPiS_iS_ --------------------------
	.section	.nv.info._Z9vectorAddPiS_iS_,"",@"SHT_CUDA_INFO"
	.sectionflags	@""
	.align	4


	//----- nvinfo : EIATTR_CUDA_API_VERSION
	.align		4
        /*0000*/ 	.byte	0x04, 0x37
        /*0002*/ 	.short	(.L_13 - .L_12)
.L_12:
        /*0004*/ 	.word	0x00000082


	//----- nvinfo : EIATTR_KPARAM_INFO
	.align		4
.L_13:
        /*0008*/ 	.byte	0x04, 0x17
        /*000a*/ 	.short	(.L_15 - .L_14)
.L_14:
        /*000c*/ 	.word	0x00000000
        /*0010*/ 	.short	0x0003
        /*0012*/ 	.short	0x0018
        /*0014*/ 	.byte	0x00, 0xf5, 0x21, 0x00


	//----- nvinfo : EIATTR_KPARAM_INFO
	.align		4
.L_15:
        /*0018*/ 	.byte	0x04, 0x17
        /*001a*/ 	.short	(.L_17 - .L_16)
.L_16:
        /*001c*/ 	.word	0x00000000
        /*0020*/ 	.short	0x0002
        /*0022*/ 	.short	0x0010
        /*0024*/ 	.byte	0x00, 0xf0, 0x11, 0x00


	//----- nvinfo : EIATTR_KPARAM_INFO
	.align		4
.L_17:
        /*0028*/ 	.byte	0x04, 0x17
        /*002a*/ 	.short	(.L_19 - .L_18)
.L_18:
        /*002c*/ 	.word	0x00000000
        /*0030*/ 	.short	0x0001
        /*0032*/ 	.short	0x0008
        /*0034*/ 	.byte	0x00, 0xf5, 0x21, 0x00


	//----- nvinfo : EIATTR_KPARAM_INFO
	.align		4
.L_19:
        /*0038*/ 	.byte	0x04, 0x17
        /*003a*/ 	.short	(.L_21 - .L_20)
.L_20:
        /*003c*/ 	.word	0x00000000
        /*0040*/ 	.short	0x0000
        /*0042*/ 	.short	0x0000
        /*0044*/ 	.byte	0x00, 0xf5, 0x21, 0x00


	//----- nvinfo : EIATTR_SPARSE_MMA_MASK
	.align		4
.L_21:
        /*0048*/ 	.byte	0x03, 0x50
        /*004a*/ 	.short	0x0000


	//----- nvinfo : EIATTR_MAXREG_COUNT
	.align		4
        /*004c*/ 	.byte	0x03, 0x1b
        /*004e*/ 	.short	0x00ff


	//----- nvinfo : EIATTR_MERCURY_ISA_VERSION
	.align		4
        /*0050*/ 	.byte	0x03, 0x5f
        /*0052*/ 	.short	0x0101


	//----- nvinfo : EIATTR_INT_WARP_WIDE_INSTR_OFFSETS
	.align		4
        /*0054*/ 	.byte	0x04, 0x31
        /*0056*/ 	.short	(.L_23 - .L_22)


	//   ....[0]....
.L_22:
        /*0058*/ 	.word	0x000000d0


	//   ....[1]....
        /*005c*/ 	.word	0x00000100


	//----- nvinfo : EIATTR_VRC_CTA_INIT_COUNT
	.align		4
.L_23:
        /*0060*/ 	.byte	0x02, 0x4a
	.zero		1
	.zero		1


	//----- nvinfo : EIATTR_EXIT_INSTR_OFFSETS
	.align		4
        /*0064*/ 	.byte	0x04, 0x1c
        /*0066*/ 	.short	(.L_25 - .L_24)


	//   ....[0]....
.L_24:
        /*0068*/ 	.word	0x00000140


	//----- nvinfo : EIATTR_CBANK_PARAM_SIZE
	.align		4
.L_25:
        /*006c*/ 	.byte	0x03, 0x19
        /*006e*/ 	.short	0x0020


	//----- nvinfo : EIATTR_PARAM_CBANK
	.align		4
        /*0070*/ 	.byte	0x04, 0x0a
        /*0072*/ 	.short	(.L_27 - .L_26)
	.align		4
.L_26:
        /*0074*/ 	.word	index@(.nv.constant0._Z9vectorAddPiS_iS_)
        /*0078*/ 	.short	0x0380
        /*007a*/ 	.short	0x0020


	//----- nvinfo : EIATTR_SW_WAR
	.align		4
.L_27:
        /*007c*/ 	.byte	0x04, 0x36
        /*007e*/ 	.short	(.L_29 - .L_28)
.L_28:
        /*0080*/ 	.word	0x00000008
.L_29:


//--------------------- .nv.info._Z3addPiS_S_     --------------------------
	.section	.nv.info._Z3addPiS_S_,"",@"SHT_CUDA_INFO"
	.sectionflags	@""
	.align	4


	//----- nvinfo : EIATTR_CUDA_API_VERSION
	.align		4
        /*0000*/ 	.byte	0x04, 0x37
        /*0002*/ 	.short	(.L_31 - .L_30)
.L_30:
        /*0004*/ 	.word	0x00000082


	//----- nvinfo : EIATTR_KPARAM_INFO
	.align		4
.L_31:
        /*0008*/ 	.byte	0x04, 0x17
        /*000a*/ 	.short	(.L_33 - .L_32)
.L_32:
        /*000c*/ 	.word	0x00000000
        /*0010*/ 	.short	0x0002
        /*0012*/ 	.short	0x0010
        /*0014*/ 	.byte	0x00, 0xf5, 0x21, 0x00


	//----- nvinfo : EIATTR_KPARAM_INFO
	.align		4
.L_33:
        /*0018*/ 	.byte	0x04, 0x17
        /*001a*/ 	.short	(.L_35 - .L_34)
.L_34:
        /*001c*/ 	.word	0x00000000
        /*0020*/ 	.short	0x0001
        /*0022*/ 	.short	0x0008
        /*0024*/ 	.byte	0x00, 0xf5, 0x21, 0x00


	//----- nvinfo : EIATTR_KPARAM_INFO
	.align		4
.L_35:
        /*0028*/ 	.byte	0x04, 0x17
        /*002a*/ 	.short	(.L_37 - .L_36)
.L_36:
        /*002c*/ 	.word	0x00000000
        /*0030*/ 	.short	0x0000
        /*0032*/ 	.short	0x0000
        /*0034*/ 	.byte	0x00, 0xf5, 0x21, 0x00


	//----- nvinfo : EIATTR_SPARSE_MMA_MASK
	.align		4
.L_37:
        /*0038*/ 	.byte	0x03, 0x50
        /*003a*/ 	.short	0x0000


	//----- nvinfo : EIATTR_MAXREG_COUNT
	.align		4
        /*003c*/ 	.byte	0x03, 0x1b
        /*003e*/ 	.short	0x00ff


	//----- nvinfo : EIATTR_MERCURY_ISA_VERSION
	.align		4
        /*0040*/ 	.byte	0x03, 0x5f
        /*0042*/ 	.short	0x0101


	//----- nvinfo : EIATTR_VRC_CTA_INIT_COUNT
	.align		4
        /*0044*/ 	.byte	0x02, 0x4a
	.zero		1
	.zero		1


	//----- nvinfo : EIATTR_EXIT_INSTR_OFFSETS
	.align		4
        /*0048*/ 	.byte	0x04, 0x1c
        /*004a*/ 	.short	(.L_39 - .L_38)


	//   ....[0]....
.L_38:
        /*004c*/ 	.word	0x000000d0


	//----- nvinfo : EIATTR_CBANK_PARAM_SIZE
	.align		4
.L_39:
        /*0050*/ 	.byte	0x03, 0x19
        /*0052*/ 	.short	0x0018


	//----- nvinfo : EIATTR_PARAM_CBANK
	.align		4
        /*0054*/ 	.byte	0x04, 0x0a
        /*0056*/ 	.short	(.L_41 - .L_40)
	.align		4
.L_40:
        /*0058*/ 	.word	index@(.nv.constant0._Z3addPiS_S_)
        /*005c*/ 	.short	0x0380
        /*005e*/ 	.short	0x0018


	//----- nvinfo : EIATTR_SW_WAR
	.align		4
.L_41:
        /*0060*/ 	.byte	0x04, 0x36
        /*0062*/ 	.short	(.L_43 - .L_42)
.L_42:
        /*0064*/ 	.word	0x00000008
.L_43:


//--------------------- .nv.callgraph             --------------------------
	.section	.nv.callgraph,"",@"SHT_CUDA_CALLGRAPH"
	.align	4
	.sectionentsize	8
	.align		4
        /*0000*/ 	.word	0x00000000
	.align		4
        /*0004*/ 	.word	0xffffffff
	.align		4
        /*0008*/ 	.word	0x00000000
	.align		4
        /*000c*/ 	.word	0xfffffffe
	.align		4
        /*0010*/ 	.word	0x00000000
	.align		4
        /*0014*/ 	.word	0xfffffffd
	.align		4
        /*0018*/ 	.word	0x00000000
	.align		4
        /*001c*/ 	.word	0xfffffffc


//--------------------- .text._Z9vectorAddPiS_iS_ --------------------------
	.section	.text._Z9vectorAddPiS_iS_,"ax",@progbits
	.align	128
        .global         _Z9vectorAddPiS_iS_
        .type           _Z9vectorAddPiS_iS_,@function
        .size           _Z9vectorAddPiS_iS_,(.L_x_2 - _Z9vectorAddPiS_iS_)
        .other          _Z9vectorAddPiS_iS_,@"STO_CUDA_ENTRY STV_DEFAULT"
_Z9vectorAddPiS_iS_:
.text._Z9vectorAddPiS_iS_:
[----:B------:R-:W-:Y:S01]  /*0000*/  LDC R1, c[0x0][0x37c] ;  /* 0x0000df00ff017b82 */ /* 0x000fe20000000800 */
[----:B------:R-:W0:Y:S07]  /*0010*/  S2R R7, SR_TID.X ;  /* 0x0000000000077919 */ /* 0x000e2e0000002100 */
[----:B------:R-:W0:Y:S01]  /*0020*/  LDC.64 R2, c[0x0][0x380] ;  /* 0x0000e000ff027b82 */ /* 0x000e220000000a00 */
[----:B------:R-:W1:Y:S01]  /*0030*/  LDCU.64 UR6, c[0x0][0x358] ;  /* 0x00006b00ff0677ac */ /* 0x000e620008000a00 */
[----:B------:R-:W2:Y:S06]  /*0040*/  LDCU UR4, c[0x0][0x390] ;  /* 0x00007200ff0477ac */ /* 0x000eac0008000800 */
[----:B------:R-:W3:Y:S01]  /*0050*/  LDC.64 R4, c[0x0][0x388] ;  /* 0x0000e200ff047b82 */ /* 0x000ee20000000a00 */
[----:B0-----:R-:W-:-:S04]  /*0060*/  IMAD.WIDE.U32 R2, R7, 0x4, R2 ;  /* 0x0000000407027825 */ /* 0x001fc800078e0002 */
[----:B---3--:R-:W-:Y:S02]  /*0070*/  IMAD.WIDE.U32 R4, R7, 0x4, R4 ;  /* 0x0000000407047825 */ /* 0x008fe400078e0004 */
[----:B-1----:R-:W2:Y:S04]  /*0080*/  LDG.E R2, desc[UR6][R2.64] ;  /* 0x0000000602027981 */ /* 0x002ea8000c1e1900 */
[----:B------:R-:W3:Y:S01]  /*0090*/  LDG.E R5, desc[UR6][R4.64] ;  /* 0x0000000604057981 */ /* 0x000ee2000c1e1900 */
[----:B------:R-:W0:Y:S01]  /*00a0*/  LDC.64 R6, c[0x0][0x398] ;  /* 0x0000e600ff067b82 */ /* 0x000e220000000a00 */
[----:B------:R-:W1:Y:S01]  /*00b0*/  S2R R8, SR_LANEID ;  /* 0x0000000000087919 */ /* 0x000e620000000000 */
[----:B--2---:R-:W-:Y:S01]  /*00c0*/  IMAD R0, R2, UR4, RZ ;  /* 0x0000000402007c24 */ /* 0x004fe2000f8e02ff */
[----:B------:R-:W-:-:S02]  /*00d0*/  VOTEU.ANY UR4, UPT, PT ;  /* 0x0000000000047886 */ /* 0x000fc400038e0100 */
[----:B------:R-:W-:Y:S01]  /*00e0*/  UFLO.U32 UR4, UR4 ;  /* 0x00000004000472bd */ /* 0x000fe200080e0000 */
[----:B---3--:R-:W-:-:S04]  /*00f0*/  IMAD R0, R0, R5, RZ ;  /* 0x0000000500007224 */ /* 0x008fc800078e02ff */
[----:B------:R-:W2:Y:S01]  /*0100*/  REDUX.SUM UR5, R0 ;  /* 0x00000000000573c4 */ /* 0x000ea2000000c000 */
[----:B-1----:R-:W-:Y:S02]  /*0110*/  ISETP.EQ.U32.AND P0, PT, R8, UR4, PT ;  /* 0x0000000408007c0c */ /* 0x002fe4000bf02070 */
[----:B--2---:R-:W-:-:S11]  /*0120*/  MOV R3, UR5 ;  /* 0x0000000500037c02 */ /* 0x004fd60008000f00 */
[----:B0-----:R-:W-:Y:S01]  /*0130*/  @P0 REDG.E.ADD.STRONG.GPU desc[UR6][R6.64], R3 ;  /* 0x000000030600098e */ /* 0x001fe2000c12e106 */
[----:B------:R-:W-:Y:S05]  /*0140*/  EXIT ;  /* 0x000000000000794d */ /* 0x000fea0003800000 */
.L_x_0:
[----:B------:R-:W-:-:S00]  /*0150*/  BRA `(.L_x_0) ;  /* 0xfffffffc00fc7947 */ /* 0x000fc0000383ffff */
[----:B------:R-:W-:-:S00]  /*0160*/  NOP ;  /* 0x0000000000007918 */ /* 0x000fc00000000000 */
        /* <DEDUP_REMOVED lines=9> */
.L_x_2:


//--------------------- .text._Z3addPiS_S_        --------------------------
	.section	.text._Z3addPiS_S_,"ax",@progbits
	.align	128
        .global         _Z3addPiS_S_
        .type           _Z3addPiS_S_,@function
        .size           _Z3addPiS_S_,(.L_x_3 - _Z3addPiS_S_)
        .other          _Z3addPiS_S_,@"STO_CUDA_ENTRY STV_DEFAULT"
_Z3addPiS_S_:
.text._Z3addPiS_S_:
[----:B------:R-:W-:Y:S01]  /*0000*/  LDC R1, c[0x0][0x37c] ;  /* 0x0000df00ff017b82 */ /* 0x000fe20000000800 */
[----:B------:R-:W0:Y:S07]  /*0010*/  S2R R9, SR_TID.X ;  /* 0x0000000000097919 */ /* 0x000e2e0000002100 */
[----:B------:R-:W0:Y:S01]  /*0020*/  LDC.64 R2, c[0x0][0x380] ;  /* 0x0000e000ff027b82 */ /* 0x000e220000000a00 */
[----:B------:R-:W1:Y:S07]  /*0030*/  LDCU.64 UR4, c[0x0][0x358] ;  /* 0x00006b00ff0477ac */ /* 0x000e6e0008000a00 */
[----:B------:R-:W2:Y:S08]  /*0040*/  LDC.64 R4, c[0x0][0x388] ;  /* 0x0000e200ff047b82 */ /* 0x000eb00000000a00 */
[----:B------:R-:W3:Y:S01]  /*0050*/  LDC.64 R6, c[0x0][0x390] ;  /* 0x0000e400ff067b82 */ /* 0x000ee20000000a00 */
[----:B0-----:R-:W-:-:S04]  /*0060*/  IMAD.WIDE.U32 R2, R9, 0x4, R2 ;  /* 0x0000000409027825 */ /* 0x001fc800078e0002 */
[C---:B--2---:R-:W-:Y:S02]  /*0070*/  IMAD.WIDE.U32 R4, R9.reuse, 0x4, R4 ;  /* 0x0000000409047825 */ /* 0x044fe400078e0004 */
[----:B-1----:R-:W2:Y:S04]  /*0080*/  LDG.E R2, desc[UR4][R2.64] ;  /* 0x0000000402027981 */ /* 0x002ea8000c1e1900 */
[----:B------:R-:W2:Y:S01]  /*0090*/  LDG.E R5, desc[UR4][R4.64] ;  /* 0x0000000404057981 */ /* 0x000ea2000c1e1900 */
[----:B---3--:R-:W-:Y:S01]  /*00a0*/  IMAD.WIDE.U32 R6, R9, 0x4, R6 ;  /* 0x0000000409067825 */ /* 0x008fe200078e0006 */
[----:B--2---:R-:W-:-:S05]  /*00b0*/  IADD3 R9, PT, PT, R2, R5, RZ ;  /* 0x0000000502097210 */ /* 0x004fca0007ffe0ff */
[----:B------:R-:W-:Y:S01]  /*00c0*/  STG.E desc[UR4][R6.64], R9 ;  /* 0x0000000906007986 */ /* 0x000fe2000c101904 */
[----:B------:R-:W-:Y:S05]  /*00d0*/  EXIT ;  /* 0x000000000000794d */ /* 0x000fea0003800000 */
.L_x_1:
        /* <DEDUP_REMOVED lines=10> */
.L_x_3:


//--------------------- .nv.shared.reserved.0     --------------------------
	.section	.nv.shared.reserved.0,"aw",@nobits
	.weak		__nv_reservedSMEM_offset_0_alias
	.size		__nv_reservedSMEM_offset_0_alias, 0, 64
	.other		__nv_reservedSMEM_offset_0_alias,@"STO_CUDA_RESERVED_SHARED STV_DEFAULT"
__nv_reservedSMEM_offset_0_alias:
	.zero		0
	.zero		64


//--------------------- .nv.constant0._Z9vectorAddPiS_iS_ --------------------------
	.section	.nv.constant0._Z9vectorAddPiS_iS_,"a",@progbits
	.sectionflags	@""
	.align	4
.nv.constant0._Z9vectorAddPiS_iS_:
	.zero		928


//--------------------- .nv.constant0._Z3addPiS_S_ --------------------------
	.section	.nv.constant0._Z3addPiS_S_,"a",@progbits
	.sectionflags	@""
	.align	4
.nv.constant0._Z3addPiS_S_:
	.zero		920


//--------------------- SYMBOLS --------------------------

	.type		.nv.reservedSmem.offset0,@object
	.size		.nv.reservedSmem.offset0,0x4
